//
// Generated by NVIDIA NVVM Compiler
//
// Compiler Build ID: CL-36424714
// Cuda compilation tools, release 13.0, V13.0.88
// Based on NVVM 20.0.0
//

.version 9.0
.target sm_100
.address_size 64

	// .globl	_Z30thisIsBasicallyAShaderInMyBookiPcS_S_if

.visible .entry _Z30thisIsBasicallyAShaderInMyBookiPcS_S_if(
	.param .u32 _Z30thisIsBasicallyAShaderInMyBookiPcS_S_if_param_0,
	.param .u64 .ptr .align 1 _Z30thisIsBasicallyAShaderInMyBookiPcS_S_if_param_1,
	.param .u64 .ptr .align 1 _Z30thisIsBasicallyAShaderInMyBookiPcS_S_if_param_2,
	.param .u64 .ptr .align 1 _Z30thisIsBasicallyAShaderInMyBookiPcS_S_if_param_3,
	.param .u32 _Z30thisIsBasicallyAShaderInMyBookiPcS_S_if_param_4,
	.param .f32 _Z30thisIsBasicallyAShaderInMyBookiPcS_S_if_param_5
)
{
	.reg .pred 	%p<2>;
	.reg .b16 	%rs<2>;
	.reg .b32 	%r<6>;
	.reg .b64 	%rd<8>;

	ld.param.u32 	%r2, [_Z30thisIsBasicallyAShaderInMyBookiPcS_S_if_param_0];
	ld.param.u64 	%rd1, [_Z30thisIsBasicallyAShaderInMyBookiPcS_S_if_param_1];
	ld.param.u64 	%rd2, [_Z30thisIsBasicallyAShaderInMyBookiPcS_S_if_param_3];
	mov.u32 	%r3, %ctaid.x;
	mov.u32 	%r4, %ntid.x;
	mov.u32 	%r5, %tid.x;
	mad.lo.s32 	%r1, %r3, %r4, %r5;
	setp.ge.s32 	%p1, %r1, %r2;
	@%p1 bra 	$L__BB0_2;
	cvta.to.global.u64 	%rd3, %rd1;
	cvta.to.global.u64 	%rd4, %rd2;
	cvt.s64.s32 	%rd5, %r1;
	add.s64 	%rd6, %rd3, %rd5;
	ld.global.u8 	%rs1, [%rd6];
	add.s64 	%rd7, %rd4, %rd5;
	st.global.u8 	[%rd7], %rs1;
$L__BB0_2:
	ret;

}


// ===== COMPILED SASS (sm_100) =====

	.target	sm_100

	.elftype	@"ET_EXEC"


//--------------------- .note.nv.tkinfo           --------------------------
	.section	.note.nv.tkinfo,"",@"SHT_NOTE"
	.sectionflags	@"SHF_NOTE_NV_TKINFO"
	.tkinfo
        /*0018*/ 	.word	0x00000002
        /*0030*/ 	.string	""
        /*0030*/ 	.string	"ptxas"
        /*0030*/ 	.string	"Cuda compilation tools, release 13.0, V13.0.88"
        /*0030*/ 	.string	"Build cuda_13.0.r13.0/compiler.36424714_0"
        /*0030*/ 	.string	"-arch sm_100 -m 64 "



//--------------------- .note.nv.cuinfo           --------------------------
	.section	.note.nv.cuinfo,"",@"SHT_NOTE"
	.sectionflags	@"SHF_NOTE_NV_CUINFO"
        /*0018*/ 	.short	0x0002
        /*001a*/ 	.short	0x0064
        /*001c*/ 	.short	0x0082
	.zero		2


//--------------------- .nv.info                  --------------------------
	.section	.nv.info,"",@"SHT_CUDA_INFO"
	.align	4


	//----- nvinfo : EIATTR_REGCOUNT
	.align		4
        /*0000*/ 	.byte	0x04, 0x2f
        /*0002*/ 	.short	(.L_1 - .L_0)
	.align		4
.L_0:
        /*0004*/ 	.word	index@(_Z30thisIsBasicallyAShaderInMyBookiPcS_S_if)
        /*0008*/ 	.word	0x00000008


	//----- nvinfo : EIATTR_FRAME_SIZE
	.align		4
.L_1:
        /*000c*/ 	.byte	0x04, 0x11
        /*000e*/ 	.short	(.L_3 - .L_2)
	.align		4
.L_2:
        /*0010*/ 	.word	index@(_Z30thisIsBasicallyAShaderInMyBookiPcS_S_if)
        /*0014*/ 	.word	0x00000000


	//----- nvinfo : EIATTR_MIN_STACK_SIZE
	.align		4
.L_3:
        /*0018*/ 	.byte	0x04, 0x12
        /*001a*/ 	.short	(.L_5 - .L_4)
	.align		4
.L_4:
        /*001c*/ 	.word	index@(_Z30thisIsBasicallyAShaderInMyBookiPcS_S_if)
        /*0020*/ 	.word	0x00000000
.L_5:


//--------------------- .nv.compat                --------------------------
	.section	.nv.compat,"",@"SHT_CUDA_COMPAT_INFO"
	.align	4
        /*0000*/ 	.byte	0x02, 0x09, 0x00, 0x00, 0x02, 0x02, 0x01, 0x00, 0x02, 0x05, 0x05, 0x00, 0x03, 0x07, 0x01, 0x01
        /*0010*/ 	.byte	0x02, 0x03, 0x00, 0x00, 0x02, 0x06, 0x01, 0x00, 0x04, 0x0b, 0x08, 0x00, 0x09, 0x00, 0x00, 0x00
        /*0020*/ 	.byte	0x00, 0x00, 0x00, 0x00


//--------------------- .nv.info._Z30thisIsBasicallyAShaderInMyBookiPcS_S_if --------------------------
	.section	.nv.info._Z30thisIsBasicallyAShaderInMyBookiPcS_S_if,"",@"SHT_CUDA_INFO"
	.sectionflags	@""
	.align	4


	//----- nvinfo : EIATTR_CUDA_API_VERSION
	.align		4
        /*0000*/ 	.byte	0x04, 0x37
        /*0002*/ 	.short	(.L_7 - .L_6)
.L_6:
        /*0004*/ 	.word	0x00000082


	//----- nvinfo : EIATTR_KPARAM_INFO
	.align		4
.L_7:
        /*0008*/ 	.byte	0x04, 0x17
        /*000a*/ 	.short	(.L_9 - .L_8)
.L_8:
        /*000c*/ 	.word	0x00000000
        /*0010*/ 	.short	0x0005
        /*0012*/ 	.short	0x0024
        /*0014*/ 	.byte	0x00, 0xf0, 0x11, 0x00


	//----- nvinfo : EIATTR_KPARAM_INFO
	.align		4
.L_9:
        /*0018*/ 	.byte	0x04, 0x17
        /*001a*/ 	.short	(.L_11 - .L_10)
.L_10:
        /*001c*/ 	.word	0x00000000
        /*0020*/ 	.short	0x0004
        /*0022*/ 	.short	0x0020
        /*0024*/ 	.byte	0x00, 0xf0, 0x11, 0x00


	//----- nvinfo : EIATTR_KPARAM_INFO
	.align		4
.L_11:
        /*0028*/ 	.byte	0x04, 0x17
        /*002a*/ 	.short	(.L_13 - .L_12)
.L_12:
        /*002c*/ 	.word	0x00000000
        /*0030*/ 	.short	0x0003
        /*0032*/ 	.short	0x0018
        /*0034*/ 	.byte	0x00, 0xf5, 0x21, 0x00


	//----- nvinfo : EIATTR_KPARAM_INFO
	.align		4
.L_13:
        /*0038*/ 	.byte	0x04, 0x17
        /*003a*/ 	.short	(.L_15 - .L_14)
.L_14:
        /*003c*/ 	.word	0x00000000
        /*0040*/ 	.short	0x0002
        /*0042*/ 	.short	0x0010
        /*0044*/ 	.byte	0x00, 0xf5, 0x21, 0x00


	//----- nvinfo : EIATTR_KPARAM_INFO
	.align		4
.L_15:
        /*0048*/ 	.byte	0x04, 0x17
        /*004a*/ 	.short	(.L_17 - .L_16)
.L_16:
        /*004c*/ 	.word	0x00000000
        /*0050*/ 	.short	0x0001
        /*0052*/ 	.short	0x0008
        /*0054*/ 	.byte	0x00, 0xf5, 0x21, 0x00


	//----- nvinfo : EIATTR_KPARAM_INFO
	.align		4
.L_17:
        /*0058*/ 	.byte	0x04, 0x17
        /*005a*/ 	.short	(.L_19 - .L_18)
.L_18:
        /*005c*/ 	.word	0x00000000
        /*0060*/ 	.short	0x0000
        /*0062*/ 	.short	0x0000
        /*0064*/ 	.byte	0x00, 0xf0, 0x11, 0x00


	//----- nvinfo : EIATTR_SPARSE_MMA_MASK
	.align		4
.L_19:
        /*0068*/ 	.byte	0x03, 0x50
        /*006a*/ 	.short	0x0000


	//----- nvinfo : EIATTR_MAXREG_COUNT
	.align		4
        /*006c*/ 	.byte	0x03, 0x1b
        /*006e*/ 	.short	0x00ff


	//----- nvinfo : EIATTR_MERCURY_ISA_VERSION
	.align		4
        /*0070*/ 	.byte	0x03, 0x5f
        /*0072*/ 	.short	0x0101


	//----- nvinfo : EIATTR_VRC_CTA_INIT_COUNT
	.align		4
        /*0074*/ 	.byte	0x02, 0x4a
	.zero		1
	.zero		1


	//----- nvinfo : EIATTR_EXIT_INSTR_OFFSETS
	.align		4
        /*0078*/ 	.byte	0x04, 0x1c
        /*007a*/ 	.short	(.L_21 - .L_20)


	//   ....[0]....
.L_20:
        /*007c*/ 	.word	0x00000070


	//   ....[1]....
        /*0080*/ 	.word	0x00000120


	//----- nvinfo : EIATTR_CBANK_PARAM_SIZE
	.align		4
.L_21:
        /*0084*/ 	.byte	0x03, 0x19
        /*0086*/ 	.short	0x0028


	//----- nvinfo : EIATTR_PARAM_CBANK
	.align		4
        /*0088*/ 	.byte	0x04, 0x0a
        /*008a*/ 	.short	(.L_23 - .L_22)
	.align		4
.L_22:
        /*008c*/ 	.word	index@(.nv.constant0._Z30thisIsBasicallyAShaderInMyBookiPcS_S_if)
        /*0090*/ 	.short	0x0380
        /*0092*/ 	.short	0x0028


	//----- nvinfo : EIATTR_SW_WAR
	.align		4
.L_23:
        /*0094*/ 	.byte	0x04, 0x36
        /*0096*/ 	.short	(.L_25 - .L_24)
.L_24:
        /*0098*/ 	.word	0x00000008
.L_25:


//--------------------- .nv.callgraph             --------------------------
	.section	.nv.callgraph,"",@"SHT_CUDA_CALLGRAPH"
	.align	4
	.sectionentsize	8
	.align		4
        /*0000*/ 	.word	0x00000000
	.align		4
        /*0004*/ 	.word	0xffffffff
	.align		4
        /*0008*/ 	.word	0x00000000
	.align		4
        /*000c*/ 	.word	0xfffffffe
	.align		4
        /*0010*/ 	.word	0x00000000
	.align		4
        /*0014*/ 	.word	0xfffffffd
	.align		4
        /*0018*/ 	.word	0x00000000
	.align		4
        /*001c*/ 	.word	0xfffffffc


//--------------------- .text._Z30thisIsBasicallyAShaderInMyBookiPcS_S_if --------------------------
	.section	.text._Z30thisIsBasicallyAShaderInMyBookiPcS_S_if,"ax",@progbits
	.align	128
        .global         _Z30thisIsBasicallyAShaderInMyBookiPcS_S_if
        .type           _Z30thisIsBasicallyAShaderInMyBookiPcS_S_if,@function
        .size           _Z30thisIsBasicallyAShaderInMyBookiPcS_S_if,(.L_x_1 - _Z30thisIsBasicallyAShaderInMyBookiPcS_S_if)
        .other          _Z30thisIsBasicallyAShaderInMyBookiPcS_S_if,@"STO_CUDA_ENTRY STV_DEFAULT"
_Z30thisIsBasicallyAShaderInMyBookiPcS_S_if:
.text._Z30thisIsBasicallyAShaderInMyBookiPcS_S_if:
[----:B------:R-:W-:Y:S01]  /*0000*/  LDC R1, c[0x0][0x37c] ;  /* 0x0000df00ff017b82 */ /* 0x000fe20000000800 */
[----:B------:R-:W0:Y:S07]  /*0010*/  S2R R3, SR_TID.X ;  /* 0x0000000000037919 */ /* 0x000e2e0000002100 */
[----:B------:R-:W0:Y:S01]  /*0020*/  S2UR UR4, SR_CTAID.X ;  /* 0x00000000000479c3 */ /* 0x000e220000002500 */
[----:B------:R-:W1:Y:S07]  /*0030*/  LDCU UR5, c[0x0][0x380] ;  /* 0x00007000ff0577ac */ /* 0x000e6e0008000800 */
[----:B------:R-:W0:Y:S02]  /*0040*/  LDC R4, c[0x0][0x360] ;  /* 0x0000d800ff047b82 */ /* 0x000e240000000800 */
[----:B0-----:R-:W-:-:S05]  /*0050*/  IMAD R4, R4, UR4, R3 ;  /* 0x0000000404047c24 */ /* 0x001fca000f8e0203 */
[----:B-1----:R-:W-:-:S13]  /*0060*/  ISETP.GE.AND P0, PT, R4, UR5, PT ;  /* 0x0000000504007c0c */ /* 0x002fda000bf06270 */
[----:B------:R-:W-:Y:S05]  /*0070*/  @P0 EXIT ;  /* 0x000000000000094d */ /* 0x000fea0003800000 */
[----:B------:R-:W0:Y:S01]  /*0080*/  LDCU.64 UR6, c[0x0][0x388] ;  /* 0x00007100ff0677ac */ /* 0x000e220008000a00 */
[----:B------:R-:W-:Y:S01]  /*0090*/  SHF.R.S32.HI R0, RZ, 0x1f, R4 ;  /* 0x0000001fff007819 */ /* 0x000fe20000011404 */
[----:B------:R-:W1:Y:S01]  /*00a0*/  LDCU.64 UR4, c[0x0][0x358] ;  /* 0x00006b00ff0477ac */ /* 0x000e620008000a00 */
[----:B0-----:R-:W-:-:S04]  /*00b0*/  IADD3 R2, P0, PT, R4, UR6, RZ ;  /* 0x0000000604027c10 */ /* 0x001fc8000ff1e0ff */
[----:B------:R-:W-:Y:S01]  /*00c0*/  IADD3.X R3, PT, PT, R0, UR7, RZ, P0, !PT ;  /* 0x0000000700037c10 */ /* 0x000fe200087fe4ff */
[----:B------:R-:W0:Y:S05]  /*00d0*/  LDCU.64 UR6, c[0x0][0x398] ;  /* 0x00007300ff0677ac */ /* 0x000e2a0008000a00 */
[----:B-1----:R-:W2:Y:S01]  /*00e0*/  LDG.E.U8 R3, desc[UR4][R2.64] ;  /* 0x0000000402037981 */ /* 0x002ea2000c1e1100 */
[----:B0-----:R-:W-:-:S04]  /*00f0*/  IADD3 R4, P0, PT, R4, UR6, RZ ;  /* 0x0000000604047c10 */ /* 0x001fc8000ff1e0ff */
[----:B------:R-:W-:-:S05]  /*0100*/  IADD3.X R5, PT, PT, R0, UR7, RZ, P0, !PT ;  /* 0x0000000700057c10 */ /* 0x000fca00087fe4ff */
[----:B--2---:R-:W-:Y:S01]  /*0110*/  STG.E.U8 desc[UR4][R4.64], R3 ;  /* 0x0000000304007986 */ /* 0x004fe2000c101104 */
[----:B------:R-:W-:Y:S05]  /*0120*/  EXIT ;  /* 0x000000000000794d */ /* 0x000fea0003800000 */
.L_x_0:
[----:B------:R-:W-:-:S00]  /*0130*/  BRA `(.L_x_0) ;  /* 0xfffffffc00fc7947 */ /* 0x000fc0000383ffff */
[----:B------:R-:W-:-:S00]  /*0140*/  NOP ;  /* 0x0000000000007918 */ /* 0x000fc00000000000 */
        /* <DEDUP_REMOVED lines=11> */
.L_x_1:


//--------------------- .nv.shared.reserved.0     --------------------------
	.section	.nv.shared.reserved.0,"aw",@nobits
	.weak		__nv_reservedSMEM_offset_0_alias
	.size		__nv_reservedSMEM_offset_0_alias, 0, 64
	.other		__nv_reservedSMEM_offset_0_alias,@"STO_CUDA_RESERVED_SHARED STV_DEFAULT"
__nv_reservedSMEM_offset_0_alias:
	.zero		0
	.zero		64


//--------------------- .nv.constant0._Z30thisIsBasicallyAShaderInMyBookiPcS_S_if --------------------------
	.section	.nv.constant0._Z30thisIsBasicallyAShaderInMyBookiPcS_S_if,"a",@progbits
	.sectionflags	@""
	.align	4
.nv.constant0._Z30thisIsBasicallyAShaderInMyBookiPcS_S_if:
	.zero		936


//--------------------- SYMBOLS --------------------------

	.type		.nv.reservedSmem.offset0,@object
	.size		.nv.reservedSmem.offset0,0x4
